//
// Generated by NVIDIA NVVM Compiler
//
// Compiler Build ID: CL-36424714
// Cuda compilation tools, release 13.0, V13.0.88
// Based on NVVM 20.0.0
//

.version 9.0
.target sm_100
.address_size 64

	// .globl	_Z7minimumPiS_i

.visible .entry _Z7minimumPiS_i(
	.param .u64 .ptr .align 1 _Z7minimumPiS_i_param_0,
	.param .u64 .ptr .align 1 _Z7minimumPiS_i_param_1,
	.param .u32 _Z7minimumPiS_i_param_2
)
{
	.reg .pred 	%p<10>;
	.reg .b32 	%r<114>;
	.reg .b64 	%rd<22>;

	ld.param.u64 	%rd9, [_Z7minimumPiS_i_param_0];
	ld.param.u64 	%rd8, [_Z7minimumPiS_i_param_1];
	ld.param.u32 	%r32, [_Z7minimumPiS_i_param_2];
	cvta.to.global.u64 	%rd1, %rd9;
	mov.u32 	%r1, %tid.x;
	setp.le.s32 	%p1, %r32, %r1;
	mov.b32 	%r113, 99999;
	@%p1 bra 	$L__BB0_13;
	add.s32 	%r36, %r1, 1;
	add.s32 	%r37, %r1, 256;
	min.s32 	%r38, %r37, %r32;
	max.s32 	%r39, %r38, %r36;
	sub.s32 	%r2, %r39, %r1;
	and.b32  	%r3, %r2, 15;
	sub.s32 	%r40, %r1, %r39;
	setp.gt.u32 	%p2, %r40, -16;
	mov.b32 	%r113, 99999;
	mov.u32 	%r103, %r1;
	@%p2 bra 	$L__BB0_4;
	and.b32  	%r42, %r2, -16;
	neg.s32 	%r99, %r42;
	mul.wide.u32 	%rd10, %r1, 4;
	add.s64 	%rd11, %rd10, %rd1;
	add.s64 	%rd20, %rd11, 32;
	mov.b32 	%r113, 99999;
	mov.u32 	%r103, %r1;
$L__BB0_3:
	.pragma "nounroll";
	ld.global.u32 	%r43, [%rd20+-32];
	min.s32 	%r44, %r113, %r43;
	ld.global.u32 	%r45, [%rd20+-28];
	min.s32 	%r46, %r44, %r45;
	ld.global.u32 	%r47, [%rd20+-24];
	min.s32 	%r48, %r46, %r47;
	ld.global.u32 	%r49, [%rd20+-20];
	min.s32 	%r50, %r48, %r49;
	ld.global.u32 	%r51, [%rd20+-16];
	min.s32 	%r52, %r50, %r51;
	ld.global.u32 	%r53, [%rd20+-12];
	min.s32 	%r54, %r52, %r53;
	ld.global.u32 	%r55, [%rd20+-8];
	min.s32 	%r56, %r54, %r55;
	ld.global.u32 	%r57, [%rd20+-4];
	min.s32 	%r58, %r56, %r57;
	ld.global.u32 	%r59, [%rd20];
	min.s32 	%r60, %r58, %r59;
	ld.global.u32 	%r61, [%rd20+4];
	min.s32 	%r62, %r60, %r61;
	ld.global.u32 	%r63, [%rd20+8];
	min.s32 	%r64, %r62, %r63;
	ld.global.u32 	%r65, [%rd20+12];
	min.s32 	%r66, %r64, %r65;
	ld.global.u32 	%r67, [%rd20+16];
	min.s32 	%r68, %r66, %r67;
	ld.global.u32 	%r69, [%rd20+20];
	min.s32 	%r70, %r68, %r69;
	ld.global.u32 	%r71, [%rd20+24];
	min.s32 	%r72, %r70, %r71;
	ld.global.u32 	%r73, [%rd20+28];
	min.s32 	%r113, %r72, %r73;
	add.s32 	%r103, %r103, 16;
	add.s32 	%r99, %r99, 16;
	add.s64 	%rd20, %rd20, 64;
	setp.ne.s32 	%p3, %r99, 0;
	@%p3 bra 	$L__BB0_3;
$L__BB0_4:
	setp.eq.s32 	%p4, %r3, 0;
	@%p4 bra 	$L__BB0_13;
	and.b32  	%r14, %r2, 7;
	setp.lt.u32 	%p5, %r3, 8;
	@%p5 bra 	$L__BB0_7;
	mul.wide.u32 	%rd12, %r103, 4;
	add.s64 	%rd13, %rd1, %rd12;
	ld.global.u32 	%r75, [%rd13];
	min.s32 	%r76, %r113, %r75;
	ld.global.u32 	%r77, [%rd13+4];
	min.s32 	%r78, %r76, %r77;
	ld.global.u32 	%r79, [%rd13+8];
	min.s32 	%r80, %r78, %r79;
	ld.global.u32 	%r81, [%rd13+12];
	min.s32 	%r82, %r80, %r81;
	ld.global.u32 	%r83, [%rd13+16];
	min.s32 	%r84, %r82, %r83;
	ld.global.u32 	%r85, [%rd13+20];
	min.s32 	%r86, %r84, %r85;
	ld.global.u32 	%r87, [%rd13+24];
	min.s32 	%r88, %r86, %r87;
	ld.global.u32 	%r89, [%rd13+28];
	min.s32 	%r113, %r88, %r89;
	add.s32 	%r103, %r103, 8;
$L__BB0_7:
	setp.eq.s32 	%p6, %r14, 0;
	@%p6 bra 	$L__BB0_13;
	and.b32  	%r20, %r2, 3;
	setp.lt.u32 	%p7, %r14, 4;
	@%p7 bra 	$L__BB0_10;
	mul.wide.u32 	%rd14, %r103, 4;
	add.s64 	%rd15, %rd1, %rd14;
	ld.global.u32 	%r91, [%rd15];
	min.s32 	%r92, %r113, %r91;
	ld.global.u32 	%r93, [%rd15+4];
	min.s32 	%r94, %r92, %r93;
	ld.global.u32 	%r95, [%rd15+8];
	min.s32 	%r96, %r94, %r95;
	ld.global.u32 	%r97, [%rd15+12];
	min.s32 	%r113, %r96, %r97;
	add.s32 	%r103, %r103, 4;
$L__BB0_10:
	setp.eq.s32 	%p8, %r20, 0;
	@%p8 bra 	$L__BB0_13;
	mul.wide.u32 	%rd16, %r103, 4;
	add.s64 	%rd21, %rd1, %rd16;
	neg.s32 	%r111, %r20;
$L__BB0_12:
	.pragma "nounroll";
	ld.global.u32 	%r98, [%rd21];
	min.s32 	%r113, %r113, %r98;
	add.s64 	%rd21, %rd21, 4;
	add.s32 	%r111, %r111, 1;
	setp.ne.s32 	%p9, %r111, 0;
	@%p9 bra 	$L__BB0_12;
$L__BB0_13:
	cvta.to.global.u64 	%rd17, %rd8;
	mul.wide.u32 	%rd18, %r1, 4;
	add.s64 	%rd19, %rd17, %rd18;
	st.global.u32 	[%rd19], %r113;
	ret;

}


// ===== COMPILED SASS (sm_100) =====

	.target	sm_100

	.elftype	@"ET_EXEC"


//--------------------- .note.nv.tkinfo           --------------------------
	.section	.note.nv.tkinfo,"",@"SHT_NOTE"
	.sectionflags	@"SHF_NOTE_NV_TKINFO"
	.tkinfo
        /*0018*/ 	.word	0x00000002
        /*0030*/ 	.string	""
        /*0030*/ 	.string	"ptxas"
        /*0030*/ 	.string	"Cuda compilation tools, release 13.0, V13.0.88"
        /*0030*/ 	.string	"Build cuda_13.0.r13.0/compiler.36424714_0"
        /*0030*/ 	.string	"-arch sm_100 -m 64 "



//--------------------- .note.nv.cuinfo           --------------------------
	.section	.note.nv.cuinfo,"",@"SHT_NOTE"
	.sectionflags	@"SHF_NOTE_NV_CUINFO"
        /*0018*/ 	.short	0x0002
        /*001a*/ 	.short	0x0064
        /*001c*/ 	.short	0x0082
	.zero		2


//--------------------- .nv.info                  --------------------------
	.section	.nv.info,"",@"SHT_CUDA_INFO"
	.align	4


	//----- nvinfo : EIATTR_REGCOUNT
	.align		4
        /*0000*/ 	.byte	0x04, 0x2f
        /*0002*/ 	.short	(.L_1 - .L_0)
	.align		4
.L_0:
        /*0004*/ 	.word	index@(_Z7minimumPiS_i)
        /*0008*/ 	.word	0x0000001b


	//----- nvinfo : EIATTR_FRAME_SIZE
	.align		4
.L_1:
        /*000c*/ 	.byte	0x04, 0x11
        /*000e*/ 	.short	(.L_3 - .L_2)
	.align		4
.L_2:
        /*0010*/ 	.word	index@(_Z7minimumPiS_i)
        /*0014*/ 	.word	0x00000000


	//----- nvinfo : EIATTR_MIN_STACK_SIZE
	.align		4
.L_3:
        /*0018*/ 	.byte	0x04, 0x12
        /*001a*/ 	.short	(.L_5 - .L_4)
	.align		4
.L_4:
        /*001c*/ 	.word	index@(_Z7minimumPiS_i)
        /*0020*/ 	.word	0x00000000
.L_5:


//--------------------- .nv.compat                --------------------------
	.section	.nv.compat,"",@"SHT_CUDA_COMPAT_INFO"
	.align	4
        /*0000*/ 	.byte	0x02, 0x09, 0x00, 0x00, 0x02, 0x02, 0x01, 0x00, 0x02, 0x05, 0x05, 0x00, 0x03, 0x07, 0x01, 0x01
        /*0010*/ 	.byte	0x02, 0x03, 0x00, 0x00, 0x02, 0x06, 0x01, 0x00, 0x04, 0x0b, 0x08, 0x00, 0x09, 0x00, 0x00, 0x00
        /*0020*/ 	.byte	0x00, 0x00, 0x00, 0x00


//--------------------- .nv.info._Z7minimumPiS_i  --------------------------
	.section	.nv.info._Z7minimumPiS_i,"",@"SHT_CUDA_INFO"
	.sectionflags	@""
	.align	4


	//----- nvinfo : EIATTR_CUDA_API_VERSION
	.align		4
        /*0000*/ 	.byte	0x04, 0x37
        /*0002*/ 	.short	(.L_7 - .L_6)
.L_6:
        /*0004*/ 	.word	0x00000082


	//----- nvinfo : EIATTR_KPARAM_INFO
	.align		4
.L_7:
        /*0008*/ 	.byte	0x04, 0x17
        /*000a*/ 	.short	(.L_9 - .L_8)
.L_8:
        /*000c*/ 	.word	0x00000000
        /*0010*/ 	.short	0x0002
        /*0012*/ 	.short	0x0010
        /*0014*/ 	.byte	0x00, 0xf0, 0x11, 0x00


	//----- nvinfo : EIATTR_KPARAM_INFO
	.align		4
.L_9:
        /*0018*/ 	.byte	0x04, 0x17
        /*001a*/ 	.short	(.L_11 - .L_10)
.L_10:
        /*001c*/ 	.word	0x00000000
        /*0020*/ 	.short	0x0001
        /*0022*/ 	.short	0x0008
        /*0024*/ 	.byte	0x00, 0xf5, 0x21, 0x00


	//----- nvinfo : EIATTR_KPARAM_INFO
	.align		4
.L_11:
        /*0028*/ 	.byte	0x04, 0x17
        /*002a*/ 	.short	(.L_13 - .L_12)
.L_12:
        /*002c*/ 	.word	0x00000000
        /*0030*/ 	.short	0x0000
        /*0032*/ 	.short	0x0000
        /*0034*/ 	.byte	0x00, 0xf5, 0x21, 0x00


	//----- nvinfo : EIATTR_SPARSE_MMA_MASK
	.align		4
.L_13:
        /*0038*/ 	.byte	0x03, 0x50
        /*003a*/ 	.short	0x0000


	//----- nvinfo : EIATTR_MAXREG_COUNT
	.align		4
        /*003c*/ 	.byte	0x03, 0x1b
        /*003e*/ 	.short	0x00ff


	//----- nvinfo : EIATTR_MERCURY_ISA_VERSION
	.align		4
        /*0040*/ 	.byte	0x03, 0x5f
        /*0042*/ 	.short	0x0101


	//----- nvinfo : EIATTR_VRC_CTA_INIT_COUNT
	.align		4
        /*0044*/ 	.byte	0x02, 0x4a
	.zero		1
	.zero		1


	//----- nvinfo : EIATTR_EXIT_INSTR_OFFSETS
	.align		4
        /*0048*/ 	.byte	0x04, 0x1c
        /*004a*/ 	.short	(.L_15 - .L_14)


	//   ....[0]....
.L_14:
        /*004c*/ 	.word	0x00000700


	//----- nvinfo : EIATTR_CRS_STACK_SIZE
	.align		4
.L_15:
        /*0050*/ 	.byte	0x04, 0x1e
        /*0052*/ 	.short	(.L_17 - .L_16)
.L_16:
        /*0054*/ 	.word	0x00000000


	//----- nvinfo : EIATTR_CBANK_PARAM_SIZE
	.align		4
.L_17:
        /*0058*/ 	.byte	0x03, 0x19
        /*005a*/ 	.short	0x0014


	//----- nvinfo : EIATTR_PARAM_CBANK
	.align		4
        /*005c*/ 	.byte	0x04, 0x0a
        /*005e*/ 	.short	(.L_19 - .L_18)
	.align		4
.L_18:
        /*0060*/ 	.word	index@(.nv.constant0._Z7minimumPiS_i)
        /*0064*/ 	.short	0x0380
        /*0066*/ 	.short	0x0014


	//----- nvinfo : EIATTR_SW_WAR
	.align		4
.L_19:
        /*0068*/ 	.byte	0x04, 0x36
        /*006a*/ 	.short	(.L_21 - .L_20)
.L_20:
        /*006c*/ 	.word	0x00000008
.L_21:


//--------------------- .nv.callgraph             --------------------------
	.section	.nv.callgraph,"",@"SHT_CUDA_CALLGRAPH"
	.align	4
	.sectionentsize	8
	.align		4
        /*0000*/ 	.word	0x00000000
	.align		4
        /*0004*/ 	.word	0xffffffff
	.align		4
        /*0008*/ 	.word	0x00000000
	.align		4
        /*000c*/ 	.word	0xfffffffe
	.align		4
        /*0010*/ 	.word	0x00000000
	.align		4
        /*0014*/ 	.word	0xfffffffd
	.align		4
        /*0018*/ 	.word	0x00000000
	.align		4
        /*001c*/ 	.word	0xfffffffc


//--------------------- .text._Z7minimumPiS_i     --------------------------
	.section	.text._Z7minimumPiS_i,"ax",@progbits
	.align	128
        .global         _Z7minimumPiS_i
        .type           _Z7minimumPiS_i,@function
        .size           _Z7minimumPiS_i,(.L_x_11 - _Z7minimumPiS_i)
        .other          _Z7minimumPiS_i,@"STO_CUDA_ENTRY STV_DEFAULT"
_Z7minimumPiS_i:
.text._Z7minimumPiS_i:
[----:B------:R-:W-:Y:S01]  /*0000*/  LDC R1, c[0x0][0x37c] ;  /* 0x0000df00ff017b82 */ /* 0x000fe20000000800 */
[----:B------:R-:W0:Y:S07]  /*0010*/  S2R R0, SR_TID.X ;  /* 0x0000000000007919 */ /* 0x000e2e0000002100 */
[----:B------:R-:W0:Y:S01]  /*0020*/  LDC R3, c[0x0][0x390] ;  /* 0x0000e400ff037b82 */ /* 0x000e220000000800 */
[----:B------:R-:W1:Y:S01]  /*0030*/  LDCU.64 UR4, c[0x0][0x358] ;  /* 0x00006b00ff0477ac */ /* 0x000e620008000a00 */
[----:B------:R-:W-:Y:S01]  /*0040*/  BSSY.RECONVERGENT B0, `(.L_x_0) ;  /* 0x0000068000007945 */ /* 0x000fe20003800200 */
[----:B------:R-:W-:Y:S01]  /*0050*/  IMAD.MOV.U32 R2, RZ, RZ, 0x1869f ;  /* 0x0001869fff027424 */ /* 0x000fe200078e00ff */
[----:B0-----:R-:W-:-:S13]  /*0060*/  ISETP.GE.AND P0, PT, R0, R3, PT ;  /* 0x000000030000720c */ /* 0x001fda0003f06270 */
[----:B-1----:R-:W-:Y:S05]  /*0070*/  @P0 BRA `(.L_x_1) ;  /* 0x0000000400900947 */ /* 0x002fea0003800000 */
[C---:B------:R-:W-:Y:S01]  /*0080*/  VIADDMNMX R3, R0.reuse, 0x100, R3, PT ;  /* 0x0000010000037846 */ /* 0x040fe20003800103 */
[----:B------:R-:W-:Y:S01]  /*0090*/  BSSY.RECONVERGENT B1, `(.L_x_2) ;  /* 0x0000031000017945 */ /* 0x000fe20003800200 */
[----:B------:R-:W-:Y:S02]  /*00a0*/  IMAD.MOV.U32 R2, RZ, RZ, 0x1869f ;  /* 0x0001869fff027424 */ /* 0x000fe400078e00ff */
[----:B------:R-:W-:-:S05]  /*00b0*/  VIADDMNMX R3, R0, 0x1, R3, !PT ;  /* 0x0000000100037846 */ /* 0x000fca0007800103 */
[----:B------:R-:W-:Y:S02]  /*00c0*/  IMAD.IADD R6, R3, 0x1, -R0 ;  /* 0x0000000103067824 */ /* 0x000fe400078e0a00 */
[----:B------:R-:W-:-:S03]  /*00d0*/  IMAD.IADD R3, R0, 0x1, -R3 ;  /* 0x0000000100037824 */ /* 0x000fc600078e0a03 */
[----:B------:R-:W-:Y:S02]  /*00e0*/  LOP3.LUT R20, R6, 0xf, RZ, 0xc0, !PT ;  /* 0x0000000f06147812 */ /* 0x000fe400078ec0ff */
[----:B------:R-:W-:Y:S01]  /*00f0*/  ISETP.GT.U32.AND P1, PT, R3, -0x10, PT ;  /* 0xfffffff00300780c */ /* 0x000fe20003f24070 */
[----:B------:R-:W-:Y:S01]  /*0100*/  IMAD.MOV.U32 R3, RZ, RZ, R0 ;  /* 0x000000ffff037224 */ /* 0x000fe200078e0000 */
[----:B------:R-:W-:-:S11]  /*0110*/  ISETP.NE.AND P0, PT, R20, RZ, PT ;  /* 0x000000ff1400720c */ /* 0x000fd60003f05270 */
[----:B------:R-:W-:Y:S05]  /*0120*/  @P1 BRA `(.L_x_3) ;  /* 0x00000000009c1947 */ /* 0x000fea0003800000 */
[----:B------:R-:W0:Y:S01]  /*0130*/  LDC.64 R2, c[0x0][0x380] ;  /* 0x0000e000ff027b82 */ /* 0x000e220000000a00 */
[----:B------:R-:W-:-:S05]  /*0140*/  LOP3.LUT R7, R6, 0xfffffff0, RZ, 0xc0, !PT ;  /* 0xfffffff006077812 */ /* 0x000fca00078ec0ff */
[----:B------:R-:W-:Y:S02]  /*0150*/  IMAD.MOV R7, RZ, RZ, -R7 ;  /* 0x000000ffff077224 */ /* 0x000fe400078e0a07 */
[----:B0-----:R-:W-:-:S03]  /*0160*/  IMAD.WIDE.U32 R2, R0, 0x4, R2 ;  /* 0x0000000400027825 */ /* 0x001fc600078e0002 */
[----:B------:R-:W-:Y:S01]  /*0170*/  IADD3 R13, P1, PT, R2, 0x20, RZ ;  /* 0x00000020020d7810 */ /* 0x000fe20007f3e0ff */
[----:B------:R-:W-:-:S04]  /*0180*/  IMAD.MOV.U32 R2, RZ, RZ, 0x1869f ;  /* 0x0001869fff027424 */ /* 0x000fc800078e00ff */
[----:B------:R-:W-:Y:S02]  /*0190*/  IMAD.X R5, RZ, RZ, R3, P1 ;  /* 0x000000ffff057224 */ /* 0x000fe400008e0603 */
[----:B------:R-:W-:-:S07]  /*01a0*/  IMAD.MOV.U32 R3, RZ, RZ, R0 ;  /* 0x000000ffff037224 */ /* 0x000fce00078e0000 */
.L_x_4:
[----:B------:R-:W-:-:S05]  /*01b0*/  IMAD.MOV.U32 R4, RZ, RZ, R13 ;  /* 0x000000ffff047224 */ /* 0x000fca00078e000d */
[----:B------:R-:W2:Y:S04]  /*01c0*/  LDG.E R13, desc[UR4][R4.64+-0x20] ;  /* 0xffffe004040d7981 */ /* 0x000ea8000c1e1900 */
[----:B------:R-:W2:Y:S04]  /*01d0*/  LDG.E R12, desc[UR4][R4.64+-0x1c] ;  /* 0xffffe404040c7981 */ /* 0x000ea8000c1e1900 */
[----:B------:R-:W3:Y:S04]  /*01e0*/  LDG.E R15, desc[UR4][R4.64+-0x18] ;  /* 0xffffe804040f7981 */ /* 0x000ee8000c1e1900 */
[----:B------:R-:W3:Y:S04]  /*01f0*/  LDG.E R14, desc[UR4][R4.64+-0x14] ;  /* 0xffffec04040e7981 */ /* 0x000ee8000c1e1900 */
[----:B------:R-:W4:Y:S04]  /*0200*/  LDG.E R17, desc[UR4][R4.64+-0x10] ;  /* 0xfffff00404117981 */ /* 0x000f28000c1e1900 */
[----:B------:R-:W4:Y:S04]  /*0210*/  LDG.E R16, desc[UR4][R4.64+-0xc] ;  /* 0xfffff40404107981 */ /* 0x000f28000c1e1900 */
[----:B------:R-:W5:Y:S04]  /*0220*/  LDG.E R19, desc[UR4][R4.64+-0x8] ;  /* 0xfffff80404137981 */ /* 0x000f68000c1e1900 */
        /* <DEDUP_REMOVED lines=8> */
[----:B------:R0:W5:Y:S01]  /*02b0*/  LDG.E R9, desc[UR4][R4.64+0x1c] ;  /* 0x00001c0404097981 */ /* 0x000162000c1e1900 */
[----:B------:R-:W-:-:S02]  /*02c0*/  VIADD R7, R7, 0x10 ;  /* 0x0000001007077836 */ /* 0x000fc40000000000 */
[----:B------:R-:W-:-:S03]  /*02d0*/  VIADD R3, R3, 0x10 ;  /* 0x0000001003037836 */ /* 0x000fc60000000000 */
[----:B------:R-:W-:Y:S02]  /*02e0*/  ISETP.NE.AND P1, PT, R7, RZ, PT ;  /* 0x000000ff0700720c */ /* 0x000fe40003f25270 */
[----:B--2---:R-:W-:Y:S02]  /*02f0*/  VIMNMX3 R12, R2, R13, R12, PT ;  /* 0x0000000d020c720f */ /* 0x004fe4000380010c */
[----:B------:R-:W-:-:S05]  /*0300*/  IADD3 R13, P2, PT, R4, 0x40, RZ ;  /* 0x00000040040d7810 */ /* 0x000fca0007f5e0ff */
[----:B0-----:R-:W-:Y:S01]  /*0310*/  IMAD.X R5, RZ, RZ, R5, P2 ;  /* 0x000000ffff057224 */ /* 0x001fe200010e0605 */
[----:B---3--:R-:W-:-:S04]  /*0320*/  VIMNMX3 R12, R12, R15, R14, PT ;  /* 0x0000000f0c0c720f */ /* 0x008fc8000380010e */
[----:B----4-:R-:W-:-:S04]  /*0330*/  VIMNMX3 R12, R12, R17, R16, PT ;  /* 0x000000110c0c720f */ /* 0x010fc80003800110 */
[----:B-----5:R-:W-:-:S04]  /*0340*/  VIMNMX3 R12, R12, R19, R18, PT ;  /* 0x000000130c0c720f */ /* 0x020fc80003800112 */
[----:B------:R-:W-:-:S04]  /*0350*/  VIMNMX3 R12, R12, R21, R22, PT ;  /* 0x000000150c0c720f */ /* 0x000fc80003800116 */
[----:B------:R-:W-:-:S04]  /*0360*/  VIMNMX3 R12, R12, R23, R24, PT ;  /* 0x000000170c0c720f */ /* 0x000fc80003800118 */
[----:B------:R-:W-:-:S04]  /*0370*/  VIMNMX3 R8, R12, R11, R8, PT ;  /* 0x0000000b0c08720f */ /* 0x000fc80003800108 */
[----:B------:R-:W-:Y:S01]  /*0380*/  VIMNMX3 R2, R8, R10, R9, PT ;  /* 0x0000000a0802720f */ /* 0x000fe20003800109 */
[----:B------:R-:W-:Y:S06]  /*0390*/  @P1 BRA `(.L_x_4) ;  /* 0xfffffffc00841947 */ /* 0x000fec000383ffff */
.L_x_3:
[----:B------:R-:W-:Y:S05]  /*03a0*/  BSYNC.RECONVERGENT B1 ;  /* 0x0000000000017941 */ /* 0x000fea0003800200 */
.L_x_2:
[----:B------:R-:W-:Y:S05]  /*03b0*/  @!P0 BRA `(.L_x_1) ;  /* 0x0000000000c08947 */ /* 0x000fea0003800000 */
[----:B------:R-:W-:Y:S01]  /*03c0*/  ISETP.GE.U32.AND P0, PT, R20, 0x8, PT ;  /* 0x000000081400780c */ /* 0x000fe20003f06070 */
[----:B------:R-:W-:Y:S01]  /*03d0*/  BSSY.RECONVERGENT B1, `(.L_x_5) ;  /* 0x0000013000017945 */ /* 0x000fe20003800200 */
[----:B------:R-:W-:-:S04]  /*03e0*/  LOP3.LUT R15, R6, 0x7, RZ, 0xc0, !PT ;  /* 0x00000007060f7812 */ /* 0x000fc800078ec0ff */
[----:B------:R-:W-:-:S07]  /*03f0*/  ISETP.NE.AND P1, PT, R15, RZ, PT ;  /* 0x000000ff0f00720c */ /* 0x000fce0003f25270 */
[----:B------:R-:W-:Y:S06]  /*0400*/  @!P0 BRA `(.L_x_6) ;  /* 0x00000000003c8947 */ /* 0x000fec0003800000 */
[----:B------:R-:W0:Y:S02]  /*0410*/  LDC.64 R4, c[0x0][0x380] ;  /* 0x0000e000ff047b82 */ /* 0x000e240000000a00 */
[----:B0-----:R-:W-:-:S05]  /*0420*/  IMAD.WIDE.U32 R4, R3, 0x4, R4 ;  /* 0x0000000403047825 */ /* 0x001fca00078e0004 */
[----:B------:R-:W2:Y:S04]  /*0430*/  LDG.E R7, desc[UR4][R4.64] ;  /* 0x0000000404077981 */ /* 0x000ea8000c1e1900 */
[----:B------:R-:W2:Y:S04]  /*0440*/  LDG.E R8, desc[UR4][R4.64+0x4] ;  /* 0x0000040404087981 */ /* 0x000ea8000c1e1900 */
[----:B------:R-:W3:Y:S04]  /*0450*/  LDG.E R10, desc[UR4][R4.64+0x8] ;  /* 0x00000804040a7981 */ /* 0x000ee8000c1e1900 */
[----:B------:R-:W3:Y:S04]  /*0460*/  LDG.E R9, desc[UR4][R4.64+0xc] ;  /* 0x00000c0404097981 */ /* 0x000ee8000c1e1900 */
[----:B------:R-:W4:Y:S04]  /*0470*/  LDG.E R12, desc[UR4][R4.64+0x10] ;  /* 0x00001004040c7981 */ /* 0x000f28000c1e1900 */
[----:B------:R-:W4:Y:S04]  /*0480*/  LDG.E R11, desc[UR4][R4.64+0x14] ;  /* 0x00001404040b7981 */ /* 0x000f28000c1e1900 */
[----:B------:R-:W5:Y:S04]  /*0490*/  LDG.E R14, desc[UR4][R4.64+0x18] ;  /* 0x00001804040e7981 */ /* 0x000f68000c1e1900 */
[----:B------:R-:W5:Y:S01]  /*04a0*/  LDG.E R13, desc[UR4][R4.64+0x1c] ;  /* 0x00001c04040d7981 */ /* 0x000f62000c1e1900 */
[----:B------:R-:W-:Y:S01]  /*04b0*/  VIADD R3, R3, 0x8 ;  /* 0x0000000803037836 */ /* 0x000fe20000000000 */
[----:B--2---:R-:W-:-:S04]  /*04c0*/  VIMNMX3 R7, R2, R7, R8, PT ;  /* 0x000000070207720f */ /* 0x004fc80003800108 */
[----:B---3--:R-:W-:-:S04]  /*04d0*/  VIMNMX3 R7, R7, R10, R9, PT ;  /* 0x0000000a0707720f */ /* 0x008fc80003800109 */
[----:B----4-:R-:W-:-:S04]  /*04e0*/  VIMNMX3 R7, R7, R12, R11, PT ;  /* 0x0000000c0707720f */ /* 0x010fc8000380010b */
[----:B-----5:R-:W-:-:S07]  /*04f0*/  VIMNMX3 R2, R7, R14, R13, PT ;  /* 0x0000000e0702720f */ /* 0x020fce000380010d */
.L_x_6:
[----:B------:R-:W-:Y:S05]  /*0500*/  BSYNC.RECONVERGENT B1 ;  /* 0x0000000000017941 */ /* 0x000fea0003800200 */
.L_x_5:
        /* <DEDUP_REMOVED lines=11> */
[----:B------:R-:W3:Y:S01]  /*05c0*/  LDG.E R10, desc[UR4][R4.64+0xc] ;  /* 0x00000c04040a7981 */ /* 0x000ee2000c1e1900 */
[----:B------:R-:W-:Y:S01]  /*05d0*/  VIADD R3, R3, 0x4 ;  /* 0x0000000403037836 */ /* 0x000fe20000000000 */
[----:B--2---:R-:W-:-:S04]  /*05e0*/  VIMNMX3 R2, R2, R7, R8, PT ;  /* 0x000000070202720f */ /* 0x004fc80003800108 */
[----:B---3--:R-:W-:-:S07]  /*05f0*/  VIMNMX3 R2, R2, R9, R10, PT ;  /* 0x000000090202720f */ /* 0x008fce000380010a */
.L_x_8:
[----:B------:R-:W-:Y:S05]  /*0600*/  BSYNC.RECONVERGENT B1 ;  /* 0x0000000000017941 */ /* 0x000fea0003800200 */
.L_x_7:
[----:B------:R-:W-:Y:S05]  /*0610*/  @!P1 BRA `(.L_x_1) ;  /* 0x0000000000289947 */ /* 0x000fea0003800000 */
[----:B------:R-:W0:Y:S01]  /*0620*/  LDC.64 R4, c[0x0][0x380] ;  /* 0x0000e000ff047b82 */ /* 0x000e220000000a00 */
[----:B------:R-:W-:Y:S02]  /*0630*/  IMAD.MOV R6, RZ, RZ, -R6 ;  /* 0x000000ffff067224 */ /* 0x000fe400078e0a06 */
[----:B0-----:R-:W-:-:S07]  /*0640*/  IMAD.WIDE.U32 R4, R3, 0x4, R4 ;  /* 0x0000000403047825 */ /* 0x001fce00078e0004 */
.L_x_9:
[----:B------:R0:W2:Y:S01]  /*0650*/  LDG.E R3, desc[UR4][R4.64] ;  /* 0x0000000404037981 */ /* 0x0000a2000c1e1900 */
[----:B------:R-:W-:-:S05]  /*0660*/  VIADD R6, R6, 0x1 ;  /* 0x0000000106067836 */ /* 0x000fca0000000000 */
[----:B------:R-:W-:Y:S02]  /*0670*/  ISETP.NE.AND P0, PT, R6, RZ, PT ;  /* 0x000000ff0600720c */ /* 0x000fe40003f05270 */
[----:B0-----:R-:W-:-:S05]  /*0680*/  IADD3 R4, P1, PT, R4, 0x4, RZ ;  /* 0x0000000404047810 */ /* 0x001fca0007f3e0ff */
[----:B------:R-:W-:Y:S01]  /*0690*/  IMAD.X R5, RZ, RZ, R5, P1 ;  /* 0x000000ffff057224 */ /* 0x000fe200008e0605 */
[----:B--2---:R-:W-:-:S05]  /*06a0*/  VIMNMX R2, PT, PT, R3, R2, PT ;  /* 0x0000000203027248 */ /* 0x004fca0003fe0100 */
[----:B------:R-:W-:Y:S05]  /*06b0*/  @P0 BRA `(.L_x_9) ;  /* 0xfffffffc00e40947 */ /* 0x000fea000383ffff */
.L_x_1:
[----:B------:R-:W-:Y:S05]  /*06c0*/  BSYNC.RECONVERGENT B0 ;  /* 0x0000000000007941 */ /* 0x000fea0003800200 */
.L_x_0:
[----:B------:R-:W0:Y:S02]  /*06d0*/  LDC.64 R4, c[0x0][0x388] ;  /* 0x0000e200ff047b82 */ /* 0x000e240000000a00 */
[----:B0-----:R-:W-:-:S05]  /*06e0*/  IMAD.WIDE.U32 R4, R0, 0x4, R4 ;  /* 0x0000000400047825 */ /* 0x001fca00078e0004 */
[----:B------:R-:W-:Y:S01]  /*06f0*/  STG.E desc[UR4][R4.64], R2 ;  /* 0x0000000204007986 */ /* 0x000fe2000c101904 */
[----:B------:R-:W-:Y:S05]  /*0700*/  EXIT ;  /* 0x000000000000794d */ /* 0x000fea0003800000 */
.L_x_10:
[----:B------:R-:W-:-:S00]  /*0710*/  BRA `(.L_x_10) ;  /* 0xfffffffc00fc7947 */ /* 0x000fc0000383ffff */
[----:B------:R-:W-:-:S00]  /*0720*/  NOP ;  /* 0x0000000000007918 */ /* 0x000fc00000000000 */
        /* <DEDUP_REMOVED lines=13> */
.L_x_11:


//--------------------- .nv.shared.reserved.0     --------------------------
	.section	.nv.shared.reserved.0,"aw",@nobits
	.weak		__nv_reservedSMEM_offset_0_alias
	.size		__nv_reservedSMEM_offset_0_alias, 0, 64
	.other		__nv_reservedSMEM_offset_0_alias,@"STO_CUDA_RESERVED_SHARED STV_DEFAULT"
__nv_reservedSMEM_offset_0_alias:
	.zero		0
	.zero		64


//--------------------- .nv.constant0._Z7minimumPiS_i --------------------------
	.section	.nv.constant0._Z7minimumPiS_i,"a",@progbits
	.sectionflags	@""
	.align	4
.nv.constant0._Z7minimumPiS_i:
	.zero		916


//--------------------- SYMBOLS --------------------------

	.type		.nv.reservedSmem.offset0,@object
	.size		.nv.reservedSmem.offset0,0x4
